	.headerflags	@"EF_CUDA_TEXMODE_UNIFIED EF_CUDA_64BIT_ADDRESS EF_CUDA_ACCELERATORS EF_CUDA_SM90 EF_CUDA_VIRTUAL_SM(EF_CUDA_SM90)"
	.elftype	@"ET_EXEC"


//--------------------- .nv.info                  --------------------------
	.section	.nv.info,"",@"SHT_CUDA_INFO"
	.align	4


	//----- nvinfo : EIATTR_REGCOUNT
	.align		4
        /*0000*/ 	.byte	0x04, 0x2f
        /*0002*/ 	.short	(.L_1 - .L_0)
	.align		4
.L_0:
        /*0004*/ 	.word	index@(triton_poi_fused_reflection_pad2d_6)
        /*0008*/ 	.word	0x0000000c


	//----- nvinfo : EIATTR_MIN_STACK_SIZE
	.align		4
.L_1:
        /*000c*/ 	.byte	0x04, 0x12
        /*000e*/ 	.short	(.L_3 - .L_2)
	.align		4
.L_2:
        /*0010*/ 	.word	index@(triton_poi_fused_reflection_pad2d_6)
        /*0014*/ 	.word	0x00000000


	//----- nvinfo : EIATTR_FRAME_SIZE
	.align		4
.L_3:
        /*0018*/ 	.byte	0x04, 0x11
        /*001a*/ 	.short	(.L_5 - .L_4)
	.align		4
.L_4:
        /*001c*/ 	.word	index@(triton_poi_fused_reflection_pad2d_6)
        /*0020*/ 	.word	0x00000000


	//----- nvinfo : EIATTR_MIN_STACK_SIZE
	.align		4
.L_5:
        /*0024*/ 	.byte	0x04, 0x12
        /*0026*/ 	.short	(.L_7 - .L_6)
	.align		4
.L_6:
        /*0028*/ 	.word	index@(triton_poi_fused_reflection_pad2d_6)
        /*002c*/ 	.word	0x00000000
.L_7:


//--------------------- .nv.info.triton_poi_fused_reflection_pad2d_6 --------------------------
	.section	.nv.info.triton_poi_fused_reflection_pad2d_6,"",@"SHT_CUDA_INFO"
	.sectionflags	@""
	.align	4


	//----- nvinfo : EIATTR_CUDA_API_VERSION
	.align		4
        /*0000*/ 	.byte	0x04, 0x37
        /*0002*/ 	.short	(.L_9 - .L_8)
.L_8:
        /*0004*/ 	.word	0x0000007c


	//----- nvinfo : EIATTR_KPARAM_INFO
	.align		4
.L_9:
        /*0008*/ 	.byte	0x04, 0x17
        /*000a*/ 	.short	(.L_11 - .L_10)
.L_10:
        /*000c*/ 	.word	0x00000000
        /*0010*/ 	.short	0x0002
        /*0012*/ 	.short	0x0010
        /*0014*/ 	.byte	0x00, 0xf0, 0x11, 0x00


	//----- nvinfo : EIATTR_KPARAM_INFO
	.align		4
.L_11:
        /*0018*/ 	.byte	0x04, 0x17
        /*001a*/ 	.short	(.L_13 - .L_12)
.L_12:
        /*001c*/ 	.word	0x00000000
        /*0020*/ 	.short	0x0001
        /*0022*/ 	.short	0x0008
        /*0024*/ 	.byte	0x00, 0xf4, 0x21, 0x00


	//----- nvinfo : EIATTR_KPARAM_INFO
	.align		4
.L_13:
        /*0028*/ 	.byte	0x04, 0x17
        /*002a*/ 	.short	(.L_15 - .L_14)
.L_14:
        /*002c*/ 	.word	0x00000000
        /*0030*/ 	.short	0x0000
        /*0032*/ 	.short	0x0000
        /*0034*/ 	.byte	0x00, 0xf4, 0x21, 0x00


	//----- nvinfo : EIATTR_SPARSE_MMA_MASK
	.align		4
.L_15:
        /*0038*/ 	.byte	0x03, 0x50
        /*003a*/ 	.short	0x0000


	//----- nvinfo : EIATTR_MAXREG_COUNT
	.align		4
        /*003c*/ 	.byte	0x03, 0x1b
        /*003e*/ 	.short	0x00ff


	//----- nvinfo : EIATTR_EXIT_INSTR_OFFSETS
	.align		4
        /*0040*/ 	.byte	0x04, 0x1c
        /*0042*/ 	.short	(.L_17 - .L_16)


	//   ....[0]....
.L_16:
        /*0044*/ 	.word	0x00000310


	//----- nvinfo : EIATTR_REQNTID
	.align		4
.L_17:
        /*0048*/ 	.byte	0x04, 0x10
        /*004a*/ 	.short	(.L_19 - .L_18)
.L_18:
        /*004c*/ 	.word	0x00000100
        /*0050*/ 	.word	0x00000001
        /*0054*/ 	.word	0x00000001


	//----- nvinfo : EIATTR_CBANK_PARAM_SIZE
	.align		4
.L_19:
        /*0058*/ 	.byte	0x03, 0x19
        /*005a*/ 	.short	0x0014


	//----- nvinfo : EIATTR_PARAM_CBANK
	.align		4
        /*005c*/ 	.byte	0x04, 0x0a
        /*005e*/ 	.short	(.L_21 - .L_20)
	.align		4
.L_20:
        /*0060*/ 	.word	index@(.nv.constant0.triton_poi_fused_reflection_pad2d_6)
        /*0064*/ 	.short	0x0210
        /*0066*/ 	.short	0x0014


	//----- nvinfo : EIATTR_SW_WAR
	.align		4
.L_21:
        /*0068*/ 	.byte	0x04, 0x36
        /*006a*/ 	.short	(.L_23 - .L_22)
.L_22:
        /*006c*/ 	.word	0x00000008
.L_23:


//--------------------- .nv.callgraph             --------------------------
	.section	.nv.callgraph,"",@"SHT_CUDA_CALLGRAPH"
	.align	4
	.sectionentsize	8
	.align		4
        /*0000*/ 	.word	0x00000000
	.align		4
        /*0004*/ 	.word	0xffffffff
	.align		4
        /*0008*/ 	.word	0x00000000
	.align		4
        /*000c*/ 	.word	0xfffffffe
	.align		4
        /*0010*/ 	.word	0x00000000
	.align		4
        /*0014*/ 	.word	0xfffffffd
	.align		4
        /*0018*/ 	.word	0x00000000
	.align		4
        /*001c*/ 	.word	0xfffffffc


//--------------------- .text.triton_poi_fused_reflection_pad2d_6 --------------------------
	.section	.text.triton_poi_fused_reflection_pad2d_6,"ax",@progbits
	.align	128
        .global         triton_poi_fused_reflection_pad2d_6
        .type           triton_poi_fused_reflection_pad2d_6,@function
        .size           triton_poi_fused_reflection_pad2d_6,(.L_x_1 - triton_poi_fused_reflection_pad2d_6)
        .other          triton_poi_fused_reflection_pad2d_6,@"STO_CUDA_ENTRY STV_DEFAULT"
triton_poi_fused_reflection_pad2d_6:
.text.triton_poi_fused_reflection_pad2d_6:
[----:B------:R-:W-:Y:S01]  /*0000*/  LDC R1, c[0x0][0x28] ;  /* 0x00000a00ff017b82 */ /* 0x000fe20000000800 */
[----:B------:R-:W1:Y:S01]  /*0010*/  S2R R0, SR_TID.X ;  /* 0x0000000000007919 */ /* 0x000e620000002100 */
[----:B------:R-:W-:Y:S01]  /*0020*/  ULDC.64 UR4, c[0x0][0x208] ;  /* 0x0000820000047ab9 */ /* 0x000fe20000000a00 */
[----:B------:R-:W2:Y:S01]  /*0030*/  S2R R3, SR_CTAID.X ;  /* 0x0000000000037919 */ /* 0x000ea20000002500 */
[----:B-1----:R-:W-:-:S05]  /*0040*/  IMAD.SHL.U32 R0, R0, 0x2, RZ ;  /* 0x0000000200007824 */ /* 0x002fca00078e00ff */
[----:B------:R-:W-:-:S05]  /*0050*/  LOP3.LUT R0, R0, 0x1fe, RZ, 0xc0, !PT ;  /* 0x000001fe00007812 */ /* 0x000fca00078ec0ff */
[----:B--2---:R-:W-:-:S04]  /*0060*/  IMAD R0, R3, 0x200, R0 ;  /* 0x0000020003007824 */ /* 0x004fc800078e0200 */
[----:B------:R-:W-:Y:S01]  /*0070*/  IMAD.HI R3, R0, 0x2aaaaaab, RZ ;  /* 0x2aaaaaab00037827 */ /* 0x000fe200078e02ff */
[----:B------:R-:W-:-:S04]  /*0080*/  IADD3 R2, R0, 0x1, RZ ;  /* 0x0000000100027810 */ /* 0x000fc80007ffe0ff */
[----:B------:R-:W-:Y:S01]  /*0090*/  LEA.HI R4, R3, R3, RZ, 0x1 ;  /* 0x0000000303047211 */ /* 0x000fe200078f08ff */
[----:B------:R-:W-:-:S04]  /*00a0*/  IMAD.HI R3, R2, 0x2aaaaaab, RZ ;  /* 0x2aaaaaab02037827 */ /* 0x000fc800078e02ff */
[----:B------:R-:W-:Y:S01]  /*00b0*/  IMAD.HI R5, R4, 0x2aaaaaab, RZ ;  /* 0x2aaaaaab04057827 */ /* 0x000fe200078e02ff */
[----:B------:R-:W-:-:S03]  /*00c0*/  LEA.HI R3, R3, R3, RZ, 0x1 ;  /* 0x0000000303037211 */ /* 0x000fc600078f08ff */
[----:B------:R-:W-:Y:S01]  /*00d0*/  IMAD R6, R4, 0x6, RZ ;  /* 0x0000000604067824 */ /* 0x000fe200078e02ff */
[----:B------:R-:W-:Y:S01]  /*00e0*/  LEA.HI R5, R5, R5, RZ, 0x1 ;  /* 0x0000000505057211 */ /* 0x000fe200078f08ff */
[----:B------:R-:W-:-:S03]  /*00f0*/  IMAD R3, R3, 0x6, RZ ;  /* 0x0000000603037824 */ /* 0x000fc600078e02ff */
[----:B------:R-:W-:Y:S01]  /*0100*/  LOP3.LUT R7, RZ, R6, RZ, 0x33, !PT ;  /* 0x00000006ff077212 */ /* 0x000fe200078e33ff */
[----:B------:R-:W-:Y:S01]  /*0110*/  IMAD R5, R5, 0x6, RZ ;  /* 0x0000000605057824 */ /* 0x000fe200078e02ff */
[----:B------:R-:W-:-:S03]  /*0120*/  LOP3.LUT R3, RZ, R3, RZ, 0x33, !PT ;  /* 0x00000003ff037212 */ /* 0x000fc600078e33ff */
[----:B------:R-:W-:Y:S01]  /*0130*/  IMAD.IADD R7, R0, 0x1, R7 ;  /* 0x0000000100077824 */ /* 0x000fe200078e0207 */
[----:B------:R-:W-:Y:S01]  /*0140*/  LOP3.LUT R5, RZ, R5, RZ, 0x33, !PT ;  /* 0x00000005ff057212 */ /* 0x000fe200078e33ff */
[----:B------:R-:W-:-:S03]  /*0150*/  IMAD.IADD R3, R2, 0x1, R3 ;  /* 0x0000000102037824 */ /* 0x000fc600078e0203 */
[----:B------:R-:W-:Y:S02]  /*0160*/  IABS R7, R7 ;  /* 0x0000000700077213 */ /* 0x000fe40000000000 */
[----:B------:R-:W-:Y:S01]  /*0170*/  IADD3 R5, R4, R5, RZ ;  /* 0x0000000504057210 */ /* 0x000fe20007ffe0ff */
[----:B------:R-:W-:Y:S01]  /*0180*/  IMAD.HI R4, R0, 0x38e38e39, RZ ;  /* 0x38e38e3900047827 */ /* 0x000fe200078e02ff */
[----:B------:R-:W-:Y:S02]  /*0190*/  IABS R6, R3 ;  /* 0x0000000300067213 */ /* 0x000fe40000000000 */
[----:B------:R-:W1:Y:S01]  /*01a0*/  LDC.64 R2, c[0x0][0x210] ;  /* 0x00008400ff027b82 */ /* 0x000e620000000a00 */
[----:B------:R-:W-:Y:S01]  /*01b0*/  IABS R8, R5 ;  /* 0x0000000500087213 */ /* 0x000fe20000000000 */
[----:B------:R-:W-:Y:S01]  /*01c0*/  VIADD R7, R7, 0xfffffffd ;  /* 0xfffffffd07077836 */ /* 0x000fe20000000000 */
[----:B------:R-:W-:Y:S02]  /*01d0*/  SHF.R.U32.HI R5, RZ, 0x1f, R4 ;  /* 0x0000001fff057819 */ /* 0x000fe40000011604 */
[----:B------:R-:W-:-:S02]  /*01e0*/  IADD3 R6, R6, -0x3, RZ ;  /* 0xfffffffd06067810 */ /* 0x000fc40007ffe0ff */
[----:B------:R-:W-:Y:S01]  /*01f0*/  LEA.HI R5, R4, R5, RZ, 0x1d ;  /* 0x0000000504057211 */ /* 0x000fe200078fe8ff */
[----:B------:R-:W-:Y:S01]  /*0200*/  VIADD R4, R8, 0xfffffffd ;  /* 0xfffffffd08047836 */ /* 0x000fe20000000000 */
[----:B------:R-:W-:Y:S02]  /*0210*/  IABS R7, R7 ;  /* 0x0000000700077213 */ /* 0x000fe40000000000 */
[----:B------:R-:W-:Y:S02]  /*0220*/  IABS R8, R6 ;  /* 0x0000000600087213 */ /* 0x000fe40000000000 */
[----:B------:R-:W-:Y:S02]  /*0230*/  LEA R5, R5, 0xf, 0x4 ;  /* 0x0000000f05057811 */ /* 0x000fe400078e20ff */
[----:B------:R-:W-:Y:S02]  /*0240*/  MOV R6, R7 ;  /* 0x0000000700067202 */ /* 0x000fe40000000f00 */
[----:B------:R-:W-:-:S03]  /*0250*/  IABS R7, R4 ;  /* 0x0000000400077213 */ /* 0x000fc60000000000 */
[----:B------:R-:W-:Y:S01]  /*0260*/  IMAD.IADD R4, R5, 0x1, -R6 ;  /* 0x0000000105047824 */ /* 0x000fe200078e0a06 */
[----:B------:R-:W-:-:S03]  /*0270*/  IADD3 R6, R5, -R8, RZ ;  /* 0x8000000805067210 */ /* 0x000fc60007ffe0ff */
[C---:B------:R-:W-:Y:S02]  /*0280*/  IMAD R5, R7.reuse, -0x4, R4 ;  /* 0xfffffffc07057824 */ /* 0x040fe400078e0204 */
[----:B------:R-:W-:Y:S02]  /*0290*/  IMAD R7, R7, -0x4, R6 ;  /* 0xfffffffc07077824 */ /* 0x000fe400078e0206 */
[----:B-1----:R-:W-:-:S04]  /*02a0*/  IMAD.WIDE R4, R5, 0x4, R2 ;  /* 0x0000000405047825 */ /* 0x002fc800078e0202 */
[----:B------:R-:W-:Y:S01]  /*02b0*/  IMAD.WIDE R2, R7, 0x4, R2 ;  /* 0x0000000407027825 */ /* 0x000fe200078e0202 */
[----:B------:R-:W2:Y:S01]  /*02c0*/  LDG.E.EL R8, desc[UR4][R4.64] ;  /* 0x0000000404087981 */ /* 0x000ea2000c2e1900 */
[----:B------:R-:W1:Y:S03]  /*02d0*/  LDC.64 R6, c[0x0][0x218] ;  /* 0x00008600ff067b82 */ /* 0x000e660000000a00 */
[----:B------:R-:W2:Y:S01]  /*02e0*/  LDG.E.EL R9, desc[UR4][R2.64] ;  /* 0x0000000402097981 */ /* 0x000ea2000c2e1900 */
[----:B-1----:R-:W-:-:S05]  /*02f0*/  IMAD.WIDE R6, R0, 0x4, R6 ;  /* 0x0000000400067825 */ /* 0x002fca00078e0206 */
[----:B--2---:R-:W-:Y:S01]  /*0300*/  STG.E.64 desc[UR4][R6.64], R8 ;  /* 0x0000000806007986 */ /* 0x004fe2000c101b04 */
[----:B------:R-:W-:Y:S05]  /*0310*/  EXIT ;  /* 0x000000000000794d */ /* 0x000fea0003800000 */
.L_x_0:
[----:B------:R-:W-:-:S00]  /*0320*/  BRA `(.L_x_0) ;  /* 0xfffffffc00fc7947 */ /* 0x000fc0000383ffff */
[----:B------:R-:W-:-:S00]  /*0330*/  NOP ;  /* 0x0000000000007918 */ /* 0x000fc00000000000 */
        /* <DEDUP_REMOVED lines=12> */
.L_x_1:


//--------------------- .nv.constant0.triton_poi_fused_reflection_pad2d_6 --------------------------
	.section	.nv.constant0.triton_poi_fused_reflection_pad2d_6,"a",@progbits
	.sectionflags	@""
	.align	4
.nv.constant0.triton_poi_fused_reflection_pad2d_6:
	.zero		548
